//
// Generated by NVIDIA NVVM Compiler
//
// Compiler Build ID: CL-36424714
// Cuda compilation tools, release 13.0, V13.0.88
// Based on NVVM 20.0.0
//

.version 9.0
.target sm_100
.address_size 64

	// .globl	_Z11matrixTracePKfPfi
.extern .shared .align 16 .b8 sharedCache[];

.visible .entry _Z11matrixTracePKfPfi(
	.param .u64 .ptr .align 1 _Z11matrixTracePKfPfi_param_0,
	.param .u64 .ptr .align 1 _Z11matrixTracePKfPfi_param_1,
	.param .u32 _Z11matrixTracePKfPfi_param_2
)
{
	.reg .pred 	%p<11>;
	.reg .b32 	%r<39>;
	.reg .b32 	%f<14>;
	.reg .b64 	%rd<15>;
	.reg .b64 	%fd<24>;

	ld.param.u64 	%rd3, [_Z11matrixTracePKfPfi_param_0];
	ld.param.u64 	%rd2, [_Z11matrixTracePKfPfi_param_1];
	ld.param.u32 	%r18, [_Z11matrixTracePKfPfi_param_2];
	cvta.to.global.u64 	%rd1, %rd3;
	mov.u32 	%r1, %tid.x;
	mov.u32 	%r2, %ctaid.x;
	mov.u32 	%r38, %ntid.x;
	mad.lo.s32 	%r36, %r2, %r38, %r1;
	mov.u32 	%r19, %nctaid.x;
	mul.lo.s32 	%r5, %r38, %r19;
	setp.ge.s32 	%p1, %r36, %r18;
	mov.f32 	%f13, 0f00000000;
	@%p1 bra 	$L__BB0_8;
	add.s32 	%r20, %r36, %r5;
	max.s32 	%r21, %r18, %r20;
	setp.lt.s32 	%p2, %r20, %r18;
	selp.u32 	%r22, 1, 0, %p2;
	add.s32 	%r23, %r20, %r22;
	sub.s32 	%r24, %r21, %r23;
	div.u32 	%r25, %r24, %r5;
	add.s32 	%r6, %r25, %r22;
	and.b32  	%r26, %r6, 3;
	setp.eq.s32 	%p3, %r26, 3;
	mov.f64 	%fd23, 0d0000000000000000;
	@%p3 bra 	$L__BB0_4;
	add.s32 	%r27, %r6, 1;
	and.b32  	%r28, %r27, 3;
	neg.s32 	%r34, %r28;
	mov.f64 	%fd23, 0d0000000000000000;
$L__BB0_3:
	.pragma "nounroll";
	mul.wide.s32 	%rd4, %r36, 4;
	add.s64 	%rd5, %rd1, %rd4;
	ld.global.f32 	%f4, [%rd5];
	cvt.f64.f32 	%fd11, %f4;
	add.f64 	%fd23, %fd23, %fd11;
	add.s32 	%r36, %r36, %r5;
	add.s32 	%r34, %r34, 1;
	setp.ne.s32 	%p4, %r34, 0;
	@%p4 bra 	$L__BB0_3;
$L__BB0_4:
	setp.lt.u32 	%p5, %r6, 3;
	@%p5 bra 	$L__BB0_7;
	mul.wide.s32 	%rd8, %r5, 4;
	shl.b32 	%r29, %r5, 2;
$L__BB0_6:
	mul.wide.s32 	%rd6, %r36, 4;
	add.s64 	%rd7, %rd1, %rd6;
	ld.global.f32 	%f5, [%rd7];
	cvt.f64.f32 	%fd12, %f5;
	add.f64 	%fd13, %fd23, %fd12;
	add.s64 	%rd9, %rd7, %rd8;
	ld.global.f32 	%f6, [%rd9];
	cvt.f64.f32 	%fd14, %f6;
	add.f64 	%fd15, %fd13, %fd14;
	add.s64 	%rd10, %rd9, %rd8;
	ld.global.f32 	%f7, [%rd10];
	cvt.f64.f32 	%fd16, %f7;
	add.f64 	%fd17, %fd15, %fd16;
	add.s64 	%rd11, %rd10, %rd8;
	ld.global.f32 	%f8, [%rd11];
	cvt.f64.f32 	%fd18, %f8;
	add.f64 	%fd23, %fd17, %fd18;
	add.s32 	%r36, %r29, %r36;
	setp.lt.s32 	%p6, %r36, %r18;
	@%p6 bra 	$L__BB0_6;
$L__BB0_7:
	cvt.rn.f32.f64 	%f13, %fd23;
$L__BB0_8:
	shl.b32 	%r30, %r1, 2;
	mov.u32 	%r31, sharedCache;
	add.s32 	%r15, %r31, %r30;
	st.shared.f32 	[%r15], %f13;
	bar.sync 	0;
	setp.lt.u32 	%p7, %r38, 2;
	@%p7 bra 	$L__BB0_12;
$L__BB0_9:
	shr.u32 	%r17, %r38, 1;
	setp.ge.u32 	%p8, %r1, %r17;
	@%p8 bra 	$L__BB0_11;
	shl.b32 	%r32, %r17, 2;
	add.s32 	%r33, %r15, %r32;
	ld.shared.f32 	%f9, [%r33];
	ld.shared.f32 	%f10, [%r15];
	add.f32 	%f11, %f9, %f10;
	st.shared.f32 	[%r15], %f11;
$L__BB0_11:
	bar.sync 	0;
	setp.gt.u32 	%p9, %r38, 3;
	mov.u32 	%r38, %r17;
	@%p9 bra 	$L__BB0_9;
$L__BB0_12:
	setp.ne.s32 	%p10, %r1, 0;
	@%p10 bra 	$L__BB0_14;
	ld.shared.f32 	%f12, [sharedCache];
	cvta.to.global.u64 	%rd12, %rd2;
	mul.wide.u32 	%rd13, %r2, 4;
	add.s64 	%rd14, %rd12, %rd13;
	st.global.f32 	[%rd14], %f12;
$L__BB0_14:
	ret;

}


// ===== COMPILED SASS (sm_100) =====

	.target	sm_100

	.elftype	@"ET_EXEC"


//--------------------- .note.nv.tkinfo           --------------------------
	.section	.note.nv.tkinfo,"",@"SHT_NOTE"
	.sectionflags	@"SHF_NOTE_NV_TKINFO"
	.tkinfo
        /*0018*/ 	.word	0x00000002
        /*0030*/ 	.string	""
        /*0030*/ 	.string	"ptxas"
        /*0030*/ 	.string	"Cuda compilation tools, release 13.0, V13.0.88"
        /*0030*/ 	.string	"Build cuda_13.0.r13.0/compiler.36424714_0"
        /*0030*/ 	.string	"-arch sm_100 -m 64 "



//--------------------- .note.nv.cuinfo           --------------------------
	.section	.note.nv.cuinfo,"",@"SHT_NOTE"
	.sectionflags	@"SHF_NOTE_NV_CUINFO"
        /*0018*/ 	.short	0x0002
        /*001a*/ 	.short	0x0064
        /*001c*/ 	.short	0x0082
	.zero		2


//--------------------- .nv.info                  --------------------------
	.section	.nv.info,"",@"SHT_CUDA_INFO"
	.align	4


	//----- nvinfo : EIATTR_REGCOUNT
	.align		4
        /*0000*/ 	.byte	0x04, 0x2f
        /*0002*/ 	.short	(.L_1 - .L_0)
	.align		4
.L_0:
        /*0004*/ 	.word	index@(_Z11matrixTracePKfPfi)
        /*0008*/ 	.word	0x0000001b


	//----- nvinfo : EIATTR_FRAME_SIZE
	.align		4
.L_1:
        /*000c*/ 	.byte	0x04, 0x11
        /*000e*/ 	.short	(.L_3 - .L_2)
	.align		4
.L_2:
        /*0010*/ 	.word	index@(_Z11matrixTracePKfPfi)
        /*0014*/ 	.word	0x00000000


	//----- nvinfo : EIATTR_MIN_STACK_SIZE
	.align		4
.L_3:
        /*0018*/ 	.byte	0x04, 0x12
        /*001a*/ 	.short	(.L_5 - .L_4)
	.align		4
.L_4:
        /*001c*/ 	.word	index@(_Z11matrixTracePKfPfi)
        /*0020*/ 	.word	0x00000000
.L_5:


//--------------------- .nv.compat                --------------------------
	.section	.nv.compat,"",@"SHT_CUDA_COMPAT_INFO"
	.align	4
        /*0000*/ 	.byte	0x02, 0x09, 0x00, 0x00, 0x02, 0x02, 0x01, 0x00, 0x02, 0x05, 0x05, 0x00, 0x03, 0x07, 0x01, 0x01
        /*0010*/ 	.byte	0x02, 0x03, 0x00, 0x00, 0x02, 0x06, 0x01, 0x00, 0x04, 0x0b, 0x08, 0x00, 0x01, 0x00, 0x00, 0x00
        /*0020*/ 	.byte	0x00, 0x00, 0x00, 0x00


//--------------------- .nv.info._Z11matrixTracePKfPfi --------------------------
	.section	.nv.info._Z11matrixTracePKfPfi,"",@"SHT_CUDA_INFO"
	.sectionflags	@""
	.align	4


	//----- nvinfo : EIATTR_CUDA_API_VERSION
	.align		4
        /*0000*/ 	.byte	0x04, 0x37
        /*0002*/ 	.short	(.L_7 - .L_6)
.L_6:
        /*0004*/ 	.word	0x00000082


	//----- nvinfo : EIATTR_KPARAM_INFO
	.align		4
.L_7:
        /*0008*/ 	.byte	0x04, 0x17
        /*000a*/ 	.short	(.L_9 - .L_8)
.L_8:
        /*000c*/ 	.word	0x00000000
        /*0010*/ 	.short	0x0002
        /*0012*/ 	.short	0x0010
        /*0014*/ 	.byte	0x00, 0xf0, 0x11, 0x00


	//----- nvinfo : EIATTR_KPARAM_INFO
	.align		4
.L_9:
        /*0018*/ 	.byte	0x04, 0x17
        /*001a*/ 	.short	(.L_11 - .L_10)
.L_10:
        /*001c*/ 	.word	0x00000000
        /*0020*/ 	.short	0x0001
        /*0022*/ 	.short	0x0008
        /*0024*/ 	.byte	0x00, 0xf5, 0x21, 0x00


	//----- nvinfo : EIATTR_KPARAM_INFO
	.align		4
.L_11:
        /*0028*/ 	.byte	0x04, 0x17
        /*002a*/ 	.short	(.L_13 - .L_12)
.L_12:
        /*002c*/ 	.word	0x00000000
        /*0030*/ 	.short	0x0000
        /*0032*/ 	.short	0x0000
        /*0034*/ 	.byte	0x00, 0xf5, 0x21, 0x00


	//----- nvinfo : EIATTR_SPARSE_MMA_MASK
	.align		4
.L_13:
        /*0038*/ 	.byte	0x03, 0x50
        /*003a*/ 	.short	0x0000


	//----- nvinfo : EIATTR_MAXREG_COUNT
	.align		4
        /*003c*/ 	.byte	0x03, 0x1b
        /*003e*/ 	.short	0x00ff


	//----- nvinfo : EIATTR_NUM_BARRIERS
	.align		4
        /*0040*/ 	.byte	0x02, 0x4c
        /*0042*/ 	.byte	0x01
	.zero		1


	//----- nvinfo : EIATTR_MERCURY_ISA_VERSION
	.align		4
        /*0044*/ 	.byte	0x03, 0x5f
        /*0046*/ 	.short	0x0101


	//----- nvinfo : EIATTR_VRC_CTA_INIT_COUNT
	.align		4
        /*0048*/ 	.byte	0x02, 0x4a
	.zero		1
	.zero		1


	//----- nvinfo : EIATTR_EXIT_INSTR_OFFSETS
	.align		4
        /*004c*/ 	.byte	0x04, 0x1c
        /*004e*/ 	.short	(.L_15 - .L_14)


	//   ....[0]....
.L_14:
        /*0050*/ 	.word	0x00000670


	//   ....[1]....
        /*0054*/ 	.word	0x000006f0


	//----- nvinfo : EIATTR_CRS_STACK_SIZE
	.align		4
.L_15:
        /*0058*/ 	.byte	0x04, 0x1e
        /*005a*/ 	.short	(.L_17 - .L_16)
.L_16:
        /*005c*/ 	.word	0x00000000


	//----- nvinfo : EIATTR_CBANK_PARAM_SIZE
	.align		4
.L_17:
        /*0060*/ 	.byte	0x03, 0x19
        /*0062*/ 	.short	0x0014


	//----- nvinfo : EIATTR_PARAM_CBANK
	.align		4
        /*0064*/ 	.byte	0x04, 0x0a
        /*0066*/ 	.short	(.L_19 - .L_18)
	.align		4
.L_18:
        /*0068*/ 	.word	index@(.nv.constant0._Z11matrixTracePKfPfi)
        /*006c*/ 	.short	0x0380
        /*006e*/ 	.short	0x0014


	//----- nvinfo : EIATTR_SW_WAR
	.align		4
.L_19:
        /*0070*/ 	.byte	0x04, 0x36
        /*0072*/ 	.short	(.L_21 - .L_20)
.L_20:
        /*0074*/ 	.word	0x00000008
.L_21:


//--------------------- .nv.callgraph             --------------------------
	.section	.nv.callgraph,"",@"SHT_CUDA_CALLGRAPH"
	.align	4
	.sectionentsize	8
	.align		4
        /*0000*/ 	.word	0x00000000
	.align		4
        /*0004*/ 	.word	0xffffffff
	.align		4
        /*0008*/ 	.word	0x00000000
	.align		4
        /*000c*/ 	.word	0xfffffffe
	.align		4
        /*0010*/ 	.word	0x00000000
	.align		4
        /*0014*/ 	.word	0xfffffffd
	.align		4
        /*0018*/ 	.word	0x00000000
	.align		4
        /*001c*/ 	.word	0xfffffffc


//--------------------- .text._Z11matrixTracePKfPfi --------------------------
	.section	.text._Z11matrixTracePKfPfi,"ax",@progbits
	.align	128
        .global         _Z11matrixTracePKfPfi
        .type           _Z11matrixTracePKfPfi,@function
        .size           _Z11matrixTracePKfPfi,(.L_x_11 - _Z11matrixTracePKfPfi)
        .other          _Z11matrixTracePKfPfi,@"STO_CUDA_ENTRY STV_DEFAULT"
_Z11matrixTracePKfPfi:
.text._Z11matrixTracePKfPfi:
[----:B------:R-:W-:Y:S01]  /*0000*/  LDC R1, c[0x0][0x37c] ;  /* 0x0000df00ff017b82 */ /* 0x000fe20000000800 */
[----:B------:R-:W0:Y:S01]  /*0010*/  S2R R0, SR_TID.X ;  /* 0x0000000000007919 */ /* 0x000e220000002100 */
[----:B------:R-:W1:Y:S06]  /*0020*/  LDCU UR4, c[0x0][0x360] ;  /* 0x00006c00ff0477ac */ /* 0x000e6c0008000800 */
[----:B------:R-:W2:Y:S01]  /*0030*/  LDC R6, c[0x0][0x370] ;  /* 0x0000dc00ff067b82 */ /* 0x000ea20000000800 */
[----:B------:R-:W-:Y:S01]  /*0040*/  BSSY.RECONVERGENT B0, `(.L_x_0) ;  /* 0x000004e000007945 */ /* 0x000fe20003800200 */
[----:B------:R-:W0:Y:S01]  /*0050*/  S2R R7, SR_CTAID.X ;  /* 0x0000000000077919 */ /* 0x000e220000002500 */
[----:B------:R-:W3:Y:S01]  /*0060*/  LDCU UR5, c[0x0][0x390] ;  /* 0x00007200ff0577ac */ /* 0x000ee20008000800 */
[----:B------:R-:W-:Y:S01]  /*0070*/  IMAD.MOV.U32 R8, RZ, RZ, RZ ;  /* 0x000000ffff087224 */ /* 0x000fe200078e00ff */
[----:B------:R-:W4:Y:S01]  /*0080*/  LDCU.64 UR6, c[0x0][0x358] ;  /* 0x00006b00ff0677ac */ /* 0x000f220008000a00 */
[----:B-1----:R-:W-:-:S02]  /*0090*/  IMAD.U32 R4, RZ, RZ, UR4 ;  /* 0x00000004ff047e24 */ /* 0x002fc4000f8e00ff */
[----:B--2---:R-:W-:Y:S02]  /*00a0*/  IMAD R6, R6, UR4, RZ ;  /* 0x0000000406067c24 */ /* 0x004fe4000f8e02ff */
[----:B0-----:R-:W-:-:S05]  /*00b0*/  IMAD R5, R7, UR4, R0 ;  /* 0x0000000407057c24 */ /* 0x001fca000f8e0200 */
[----:B---3--:R-:W-:-:S13]  /*00c0*/  ISETP.GE.AND P0, PT, R5, UR5, PT ;  /* 0x0000000505007c0c */ /* 0x008fda000bf06270 */
[----:B----4-:R-:W-:Y:S05]  /*00d0*/  @P0 BRA `(.L_x_1) ;  /* 0x0000000400100947 */ /* 0x010fea0003800000 */
[----:B------:R-:W0:Y:S01]  /*00e0*/  I2F.U32.RP R11, R6 ;  /* 0x00000006000b7306 */ /* 0x000e220000209000 */
[C---:B------:R-:W-:Y:S01]  /*00f0*/  IMAD.IADD R8, R6.reuse, 0x1, R5 ;  /* 0x0000000106087824 */ /* 0x040fe200078e0205 */
[----:B------:R-:W-:Y:S01]  /*0100*/  IADD3 R13, PT, PT, RZ, -R6, RZ ;  /* 0x80000006ff0d7210 */ /* 0x000fe20007ffe0ff */
[----:B------:R-:W-:Y:S01]  /*0110*/  BSSY.RECONVERGENT B1, `(.L_x_2) ;  /* 0x0000029000017945 */ /* 0x000fe20003800200 */
[----:B------:R-:W-:Y:S02]  /*0120*/  ISETP.NE.U32.AND P2, PT, R6, RZ, PT ;  /* 0x000000ff0600720c */ /* 0x000fe40003f45070 */
[C---:B------:R-:W-:Y:S02]  /*0130*/  ISETP.GE.AND P0, PT, R8.reuse, UR5, PT ;  /* 0x0000000508007c0c */ /* 0x040fe4000bf06270 */
[----:B------:R-:W-:Y:S02]  /*0140*/  VIMNMX R9, PT, PT, R8, UR5, !PT ;  /* 0x0000000508097c48 */ /* 0x000fe4000ffe0100 */
[----:B------:R-:W-:-:S04]  /*0150*/  SEL R10, RZ, 0x1, P0 ;  /* 0x00000001ff0a7807 */ /* 0x000fc80000000000 */
[----:B------:R-:W-:Y:S01]  /*0160*/  IADD3 R9, PT, PT, R9, -R8, -R10 ;  /* 0x8000000809097210 */ /* 0x000fe20007ffe80a */
[----:B0-----:R-:W0:Y:S02]  /*0170*/  MUFU.RCP R11, R11 ;  /* 0x0000000b000b7308 */ /* 0x001e240000001000 */
[----:B0-----:R-:W-:-:S06]  /*0180*/  VIADD R2, R11, 0xffffffe ;  /* 0x0ffffffe0b027836 */ /* 0x001fcc0000000000 */
[----:B------:R0:W1:Y:S02]  /*0190*/  F2I.FTZ.U32.TRUNC.NTZ R3, R2 ;  /* 0x0000000200037305 */ /* 0x000064000021f000 */
[----:B0-----:R-:W-:Y:S02]  /*01a0*/  IMAD.MOV.U32 R2, RZ, RZ, RZ ;  /* 0x000000ffff027224 */ /* 0x001fe400078e00ff */
[----:B-1----:R-:W-:-:S04]  /*01b0*/  IMAD R13, R13, R3, RZ ;  /* 0x000000030d0d7224 */ /* 0x002fc800078e02ff */
[----:B------:R-:W-:-:S06]  /*01c0*/  IMAD.HI.U32 R12, R3, R13, R2 ;  /* 0x0000000d030c7227 */ /* 0x000fcc00078e0002 */
[----:B------:R-:W-:-:S04]  /*01d0*/  IMAD.HI.U32 R11, R12, R9, RZ ;  /* 0x000000090c0b7227 */ /* 0x000fc800078e00ff */
[----:B------:R-:W-:-:S04]  /*01e0*/  IMAD.MOV R2, RZ, RZ, -R11 ;  /* 0x000000ffff027224 */ /* 0x000fc800078e0a0b */
[----:B------:R-:W-:Y:S02]  /*01f0*/  IMAD R9, R6, R2, R9 ;  /* 0x0000000206097224 */ /* 0x000fe400078e0209 */
[----:B------:R-:W0:Y:S03]  /*0200*/  LDC.64 R2, c[0x0][0x380] ;  /* 0x0000e000ff027b82 */ /* 0x000e260000000a00 */
[----:B------:R-:W-:-:S13]  /*0210*/  ISETP.GE.U32.AND P0, PT, R9, R6, PT ;  /* 0x000000060900720c */ /* 0x000fda0003f06070 */
[----:B------:R-:W-:Y:S01]  /*0220*/  @P0 IADD3 R9, PT, PT, -R6, R9, RZ ;  /* 0x0000000906090210 */ /* 0x000fe20007ffe1ff */
[----:B------:R-:W-:-:S03]  /*0230*/  @P0 VIADD R11, R11, 0x1 ;  /* 0x000000010b0b0836 */ /* 0x000fc60000000000 */
[----:B------:R-:W-:-:S13]  /*0240*/  ISETP.GE.U32.AND P1, PT, R9, R6, PT ;  /* 0x000000060900720c */ /* 0x000fda0003f26070 */
[----:B------:R-:W-:Y:S01]  /*0250*/  @P1 VIADD R11, R11, 0x1 ;  /* 0x000000010b0b1836 */ /* 0x000fe20000000000 */
[----:B------:R-:W-:-:S04]  /*0260*/  @!P2 LOP3.LUT R11, RZ, R6, RZ, 0x33, !PT ;  /* 0x00000006ff0ba212 */ /* 0x000fc800078e33ff */
[----:B------:R-:W-:-:S04]  /*0270*/  IADD3 R12, PT, PT, R10, R11, RZ ;  /* 0x0000000b0a0c7210 */ /* 0x000fc80007ffe0ff */
[C---:B------:R-:W-:Y:S02]  /*0280*/  LOP3.LUT R8, R12.reuse, 0x3, RZ, 0xc0, !PT ;  /* 0x000000030c087812 */ /* 0x040fe400078ec0ff */
[----:B------:R-:W-:Y:S02]  /*0290*/  ISETP.GE.U32.AND P1, PT, R12, 0x3, PT ;  /* 0x000000030c00780c */ /* 0x000fe40003f26070 */
[----:B------:R-:W-:Y:S02]  /*02a0*/  ISETP.NE.AND P0, PT, R8, 0x3, PT ;  /* 0x000000030800780c */ /* 0x000fe40003f05270 */
[----:B------:R-:W-:-:S11]  /*02b0*/  CS2R R8, SRZ ;  /* 0x0000000000087805 */ /* 0x000fd6000001ff00 */
[----:B0-----:R-:W-:Y:S05]  /*02c0*/  @!P0 BRA `(.L_x_3) ;  /* 0x0000000000348947 */ /* 0x001fea0003800000 */
[----:B------:R-:W0:Y:S01]  /*02d0*/  LDC.64 R10, c[0x0][0x380] ;  /* 0x0000e000ff0a7b82 */ /* 0x000e220000000a00 */
[----:B------:R-:W-:-:S05]  /*02e0*/  VIADD R8, R12, 0x1 ;  /* 0x000000010c087836 */ /* 0x000fca0000000000 */
[----:B------:R-:W-:Y:S02]  /*02f0*/  LOP3.LUT R12, R8, 0x3, RZ, 0xc0, !PT ;  /* 0x00000003080c7812 */ /* 0x000fe400078ec0ff */
[----:B------:R-:W-:-:S03]  /*0300*/  CS2R R8, SRZ ;  /* 0x0000000000087805 */ /* 0x000fc6000001ff00 */
[----:B------:R-:W-:-:S07]  /*0310*/  IMAD.MOV R16, RZ, RZ, -R12 ;  /* 0x000000ffff107224 */ /* 0x000fce00078e0a0c */
.L_x_4:
[----:B0-----:R-:W-:-:S06]  /*0320*/  IMAD.WIDE R12, R5, 0x4, R10 ;  /* 0x00000004050c7825 */ /* 0x001fcc00078e020a */
[----:B------:R-:W2:Y:S01]  /*0330*/  LDG.E R12, desc[UR6][R12.64] ;  /* 0x000000060c0c7981 */ /* 0x000ea2000c1e1900 */
[----:B------:R-:W-:Y:S01]  /*0340*/  IADD3 R16, PT, PT, R16, 0x1, RZ ;  /* 0x0000000110107810 */ /* 0x000fe20007ffe0ff */
[----:B------:R-:W-:-:S03]  /*0350*/  IMAD.IADD R5, R6, 0x1, R5 ;  /* 0x0000000106057824 */ /* 0x000fc600078e0205 */
[----:B------:R-:W-:Y:S01]  /*0360*/  ISETP.NE.AND P0, PT, R16, RZ, PT ;  /* 0x000000ff1000720c */ /* 0x000fe20003f05270 */
[----:B--2---:R-:W0:Y:S02]  /*0370*/  F2F.F64.F32 R14, R12 ;  /* 0x0000000c000e7310 */ /* 0x004e240000201800 */
[----:B0-----:R-:W-:-:S10]  /*0380*/  DADD R8, R14, R8 ;  /* 0x000000000e087229 */ /* 0x001fd40000000008 */
[----:B------:R-:W-:Y:S05]  /*0390*/  @P0 BRA `(.L_x_4) ;  /* 0xfffffffc00e00947 */ /* 0x000fea000383ffff */
.L_x_3:
[----:B------:R-:W-:Y:S05]  /*03a0*/  BSYNC.RECONVERGENT B1 ;  /* 0x0000000000017941 */ /* 0x000fea0003800200 */
.L_x_2:
[----:B------:R-:W-:Y:S04]  /*03b0*/  BSSY.RECONVERGENT B1, `(.L_x_5) ;  /* 0x0000015000017945 */ /* 0x000fe80003800200 */
[----:B------:R-:W-:Y:S05]  /*03c0*/  @!P1 BRA `(.L_x_6) ;  /* 0x00000000004c9947 */ /* 0x000fea0003800000 */
.L_x_7:
[----:B------:R-:W-:-:S05]  /*03d0*/  IMAD.WIDE R20, R5, 0x4, R2 ;  /* 0x0000000405147825 */ /* 0x000fca00078e0202 */
[----:B------:R-:W2:Y:S01]  /*03e0*/  LDG.E R22, desc[UR6][R20.64] ;  /* 0x0000000614167981 */ /* 0x000ea2000c1e1900 */
[----:B------:R-:W-:-:S05]  /*03f0*/  IMAD.WIDE R12, R6, 0x4, R20 ;  /* 0x00000004060c7825 */ /* 0x000fca00078e0214 */
[----:B------:R-:W3:Y:S01]  /*0400*/  LDG.E R23, desc[UR6][R12.64] ;  /* 0x000000060c177981 */ /* 0x000ee2000c1e1900 */
[----:B------:R-:W-:-:S05]  /*0410*/  IMAD.WIDE R16, R6, 0x4, R12 ;  /* 0x0000000406107825 */ /* 0x000fca00078e020c */
[----:B------:R-:W4:Y:S01]  /*0420*/  LDG.E R24, desc[UR6][R16.64] ;  /* 0x0000000610187981 */ /* 0x000f22000c1e1900 */
[----:B------:R-:W-:-:S06]  /*0430*/  IMAD.WIDE R18, R6, 0x4, R16 ;  /* 0x0000000406127825 */ /* 0x000fcc00078e0210 */
[----:B------:R-:W5:Y:S01]  /*0440*/  LDG.E R18, desc[UR6][R18.64] ;  /* 0x0000000612127981 */ /* 0x000f62000c1e1900 */
[----:B------:R-:W-:-:S05]  /*0450*/  IMAD R5, R6, 0x4, R5 ;  /* 0x0000000406057824 */ /* 0x000fca00078e0205 */
[----:B------:R-:W-:Y:S01]  /*0460*/  ISETP.GE.AND P0, PT, R5, UR5, PT ;  /* 0x0000000505007c0c */ /* 0x000fe2000bf06270 */
[----:B--2---:R-:W0:Y:S08]  /*0470*/  F2F.F64.F32 R10, R22 ;  /* 0x00000016000a7310 */ /* 0x004e300000201800 */
[----:B---3--:R-:W1:Y:S01]  /*0480*/  F2F.F64.F32 R14, R23 ;  /* 0x00000017000e7310 */ /* 0x008e620000201800 */
[----:B0-----:R-:W-:-:S07]  /*0490*/  DADD R10, R10, R8 ;  /* 0x000000000a0a7229 */ /* 0x001fce0000000008 */
[----:B----4-:R-:W0:Y:S01]  /*04a0*/  F2F.F64.F32 R8, R24 ;  /* 0x0000001800087310 */ /* 0x010e220000201800 */
[----:B-1----:R-:W-:-:S07]  /*04b0*/  DADD R10, R10, R14 ;  /* 0x000000000a0a7229 */ /* 0x002fce000000000e */
[----:B-----5:R-:W1:Y:S01]  /*04c0*/  F2F.F64.F32 R14, R18 ;  /* 0x00000012000e7310 */ /* 0x020e620000201800 */
[----:B0-----:R-:W-:-:S08]  /*04d0*/  DADD R8, R10, R8 ;  /* 0x000000000a087229 */ /* 0x001fd00000000008 */
[----:B-1----:R-:W-:Y:S01]  /*04e0*/  DADD R8, R8, R14 ;  /* 0x0000000008087229 */ /* 0x002fe2000000000e */
[----:B------:R-:W-:Y:S10]  /*04f0*/  @!P0 BRA `(.L_x_7) ;  /* 0xfffffffc00b48947 */ /* 0x000ff4000383ffff */
.L_x_6:
[----:B------:R-:W-:Y:S05]  /*0500*/  BSYNC.RECONVERGENT B1 ;  /* 0x0000000000017941 */ /* 0x000fea0003800200 */
.L_x_5:
[----:B------:R0:W1:Y:S02]  /*0510*/  F2F.F32.F64 R8, R8 ;  /* 0x0000000800087310 */ /* 0x0000640000301000 */
.L_x_1:
[----:B------:R-:W-:Y:S05]  /*0520*/  BSYNC.RECONVERGENT B0 ;  /* 0x0000000000007941 */ /* 0x000fea0003800200 */
.L_x_0:
[----:B------:R-:W2:Y:S01]  /*0530*/  S2UR UR5, SR_CgaCtaId ;  /* 0x00000000000579c3 */ /* 0x000ea20000008800 */
[----:B------:R-:W-:Y:S01]  /*0540*/  UMOV UR4, 0x400 ;  /* 0x0000040000047882 */ /* 0x000fe20000000000 */
[----:B------:R-:W-:Y:S02]  /*0550*/  ISETP.GE.U32.AND P1, PT, R4, 0x2, PT ;  /* 0x000000020400780c */ /* 0x000fe40003f26070 */
[----:B------:R-:W-:Y:S01]  /*0560*/  ISETP.NE.AND P0, PT, R0, RZ, PT ;  /* 0x000000ff0000720c */ /* 0x000fe20003f05270 */
[----:B--2---:R-:W-:-:S06]  /*0570*/  ULEA UR4, UR5, UR4, 0x18 ;  /* 0x0000000405047291 */ /* 0x004fcc000f8ec0ff */
[----:B------:R-:W-:-:S05]  /*0580*/  LEA R3, R0, UR4, 0x2 ;  /* 0x0000000400037c11 */ /* 0x000fca000f8e10ff */
[----:B-1----:R1:W-:Y:S01]  /*0590*/  STS [R3], R8 ;  /* 0x0000000803007388 */ /* 0x0023e20000000800 */
[----:B------:R-:W-:Y:S06]  /*05a0*/  BAR.SYNC.DEFER_BLOCKING 0x0 ;  /* 0x0000000000007b1d */ /* 0x000fec0000010000 */
[----:B------:R-:W-:Y:S05]  /*05b0*/  @!P1 BRA `(.L_x_8) ;  /* 0x00000000002c9947 */ /* 0x000fea0003800000 */
.L_x_9:
[----:B-1----:R-:W-:-:S04]  /*05c0*/  SHF.R.U32.HI R8, RZ, 0x1, R4 ;  /* 0x00000001ff087819 */ /* 0x002fc80000011604 */
[----:B------:R-:W-:-:S13]  /*05d0*/  ISETP.GE.U32.AND P1, PT, R0, R8, PT ;  /* 0x000000080000720c */ /* 0x000fda0003f26070 */
[----:B------:R-:W-:Y:S01]  /*05e0*/  @!P1 LEA R2, R8, R3, 0x2 ;  /* 0x0000000308029211 */ /* 0x000fe200078e10ff */
[----:B------:R-:W-:Y:S05]  /*05f0*/  @!P1 LDS R5, [R3] ;  /* 0x0000000003059984 */ /* 0x000fea0000000800 */
[----:B------:R-:W1:Y:S02]  /*0600*/  @!P1 LDS R2, [R2] ;  /* 0x0000000002029984 */ /* 0x000e640000000800 */
[----:B-1----:R-:W-:-:S05]  /*0610*/  @!P1 FADD R6, R2, R5 ;  /* 0x0000000502069221 */ /* 0x002fca0000000000 */
[----:B------:R2:W-:Y:S01]  /*0620*/  @!P1 STS [R3], R6 ;  /* 0x0000000603009388 */ /* 0x0005e20000000800 */
[----:B------:R-:W-:Y:S01]  /*0630*/  BAR.SYNC.DEFER_BLOCKING 0x0 ;  /* 0x0000000000007b1d */ /* 0x000fe20000010000 */
[----:B------:R-:W-:Y:S01]  /*0640*/  ISETP.GT.U32.AND P1, PT, R4, 0x3, PT ;  /* 0x000000030400780c */ /* 0x000fe20003f24070 */
[----:B------:R-:W-:-:S12]  /*0650*/  IMAD.MOV.U32 R4, RZ, RZ, R8 ;  /* 0x000000ffff047224 */ /* 0x000fd800078e0008 */
[----:B--2---:R-:W-:Y:S05]  /*0660*/  @P1 BRA `(.L_x_9) ;  /* 0xfffffffc00d41947 */ /* 0x004fea000383ffff */
.L_x_8:
[----:B------:R-:W-:Y:S05]  /*0670*/  @P0 EXIT ;  /* 0x000000000000094d */ /* 0x000fea0003800000 */
[----:B------:R-:W2:Y:S01]  /*0680*/  S2UR UR5, SR_CgaCtaId ;  /* 0x00000000000579c3 */ /* 0x000ea20000008800 */
[----:B------:R-:W-:-:S07]  /*0690*/  UMOV UR4, 0x400 ;  /* 0x0000040000047882 */ /* 0x000fce0000000000 */
[----:B-1----:R-:W1:Y:S01]  /*06a0*/  LDC.64 R2, c[0x0][0x388] ;  /* 0x0000e200ff027b82 */ /* 0x002e620000000a00 */
[----:B--2---:R-:W-:Y:S01]  /*06b0*/  ULEA UR4, UR5, UR4, 0x18 ;  /* 0x0000000405047291 */ /* 0x004fe2000f8ec0ff */
[----:B-1----:R-:W-:-:S08]  /*06c0*/  IMAD.WIDE.U32 R2, R7, 0x4, R2 ;  /* 0x0000000407027825 */ /* 0x002fd000078e0002 */
[----:B------:R-:W1:Y:S04]  /*06d0*/  LDS R5, [UR4] ;  /* 0x00000004ff057984 */ /* 0x000e680008000800 */
[----:B-1----:R-:W-:Y:S01]  /*06e0*/  STG.E desc[UR6][R2.64], R5 ;  /* 0x0000000502007986 */ /* 0x002fe2000c101906 */
[----:B------:R-:W-:Y:S05]  /*06f0*/  EXIT ;  /* 0x000000000000794d */ /* 0x000fea0003800000 */
.L_x_10:
[----:B------:R-:W-:-:S00]  /*0700*/  BRA `(.L_x_10) ;  /* 0xfffffffc00fc7947 */ /* 0x000fc0000383ffff */
[----:B------:R-:W-:-:S00]  /*0710*/  NOP ;  /* 0x0000000000007918 */ /* 0x000fc00000000000 */
        /* <DEDUP_REMOVED lines=14> */
.L_x_11:


//--------------------- .nv.shared._Z11matrixTracePKfPfi --------------------------
	.section	.nv.shared._Z11matrixTracePKfPfi,"aw",@nobits
	.sectionflags	@""
	.align	16
	.zero		1024


//--------------------- .nv.shared.reserved.0     --------------------------
	.section	.nv.shared.reserved.0,"aw",@nobits
	.weak		__nv_reservedSMEM_offset_0_alias
	.size		__nv_reservedSMEM_offset_0_alias, 0, 64
	.other		__nv_reservedSMEM_offset_0_alias,@"STO_CUDA_RESERVED_SHARED STV_DEFAULT"
__nv_reservedSMEM_offset_0_alias:
	.zero		0
	.zero		64


//--------------------- .nv.constant0._Z11matrixTracePKfPfi --------------------------
	.section	.nv.constant0._Z11matrixTracePKfPfi,"a",@progbits
	.sectionflags	@""
	.align	4
.nv.constant0._Z11matrixTracePKfPfi:
	.zero		916


//--------------------- SYMBOLS --------------------------

	.type		.nv.reservedSmem.offset0,@object
	.size		.nv.reservedSmem.offset0,0x4
	.type		.nv.reservedSmem.cap,@object
	.size		.nv.reservedSmem.cap,0x4
